//
// Generated by NVIDIA NVVM Compiler
//
// Compiler Build ID: CL-36424714
// Cuda compilation tools, release 13.0, V13.0.88
// Based on NVVM 20.0.0
//

.version 9.0
.target sm_100
.address_size 64

	// .globl	_Z12toOneChannelPhiii

.visible .entry _Z12toOneChannelPhiii(
	.param .u64 .ptr .align 1 _Z12toOneChannelPhiii_param_0,
	.param .u32 _Z12toOneChannelPhiii_param_1,
	.param .u32 _Z12toOneChannelPhiii_param_2,
	.param .u32 _Z12toOneChannelPhiii_param_3
)
{
	.reg .pred 	%p<13>;
	.reg .b16 	%rs<5>;
	.reg .b32 	%r<33>;
	.reg .b64 	%rd<18>;

	ld.param.u64 	%rd6, [_Z12toOneChannelPhiii_param_0];
	ld.param.u32 	%r15, [_Z12toOneChannelPhiii_param_1];
	ld.param.u32 	%r17, [_Z12toOneChannelPhiii_param_2];
	ld.param.u32 	%r16, [_Z12toOneChannelPhiii_param_3];
	cvta.to.global.u64 	%rd1, %rd6;
	mov.u32 	%r18, %ctaid.x;
	mov.u32 	%r19, %ntid.x;
	mov.u32 	%r20, %tid.x;
	mad.lo.s32 	%r1, %r18, %r19, %r20;
	mov.u32 	%r21, %ctaid.y;
	mov.u32 	%r22, %ntid.y;
	mov.u32 	%r23, %tid.y;
	mad.lo.s32 	%r2, %r21, %r22, %r23;
	setp.ge.s32 	%p1, %r2, %r17;
	setp.ge.s32 	%p2, %r1, %r15;
	or.pred  	%p3, %p2, %p1;
	@%p3 bra 	$L__BB0_13;
	mad.lo.s32 	%r24, %r15, %r2, %r1;
	mul.lo.s32 	%r25, %r16, %r24;
	cvt.s64.s32 	%rd2, %r25;
	add.s32 	%r3, %r16, -1;
	setp.lt.s32 	%p4, %r16, 2;
	@%p4 bra 	$L__BB0_13;
	add.s32 	%r27, %r16, -2;
	and.b32  	%r4, %r3, 7;
	setp.lt.u32 	%p5, %r27, 7;
	mov.b32 	%r31, 0;
	@%p5 bra 	$L__BB0_5;
	and.b32  	%r31, %r3, -8;
	neg.s32 	%r29, %r31;
	add.s64 	%rd7, %rd2, %rd1;
	add.s64 	%rd17, %rd7, 3;
$L__BB0_4:
	.pragma "nounroll";
	mov.b16 	%rs1, 0;
	st.global.u8 	[%rd17+-3], %rs1;
	st.global.u8 	[%rd17+-2], %rs1;
	st.global.u8 	[%rd17+-1], %rs1;
	st.global.u8 	[%rd17], %rs1;
	st.global.u8 	[%rd17+1], %rs1;
	st.global.u8 	[%rd17+2], %rs1;
	st.global.u8 	[%rd17+3], %rs1;
	st.global.u8 	[%rd17+4], %rs1;
	add.s32 	%r29, %r29, 8;
	add.s64 	%rd17, %rd17, 8;
	setp.ne.s32 	%p6, %r29, 0;
	@%p6 bra 	$L__BB0_4;
$L__BB0_5:
	setp.eq.s32 	%p7, %r4, 0;
	@%p7 bra 	$L__BB0_13;
	and.b32  	%r10, %r3, 3;
	setp.lt.u32 	%p8, %r4, 4;
	@%p8 bra 	$L__BB0_8;
	cvt.u64.u32 	%rd8, %r31;
	add.s64 	%rd9, %rd8, %rd2;
	add.s64 	%rd10, %rd1, %rd9;
	mov.b16 	%rs2, 0;
	st.global.u8 	[%rd10], %rs2;
	st.global.u8 	[%rd10+1], %rs2;
	st.global.u8 	[%rd10+2], %rs2;
	st.global.u8 	[%rd10+3], %rs2;
	add.s32 	%r31, %r31, 4;
$L__BB0_8:
	setp.eq.s32 	%p9, %r10, 0;
	@%p9 bra 	$L__BB0_13;
	setp.eq.s32 	%p10, %r10, 1;
	@%p10 bra 	$L__BB0_11;
	cvt.u64.u32 	%rd11, %r31;
	add.s64 	%rd12, %rd11, %rd2;
	add.s64 	%rd13, %rd1, %rd12;
	mov.b16 	%rs3, 0;
	st.global.u8 	[%rd13], %rs3;
	st.global.u8 	[%rd13+1], %rs3;
	add.s32 	%r31, %r31, 2;
$L__BB0_11:
	and.b32  	%r28, %r3, 1;
	setp.eq.b32 	%p11, %r28, 1;
	not.pred 	%p12, %p11;
	@%p12 bra 	$L__BB0_13;
	cvt.u64.u32 	%rd14, %r31;
	add.s64 	%rd15, %rd14, %rd2;
	add.s64 	%rd16, %rd1, %rd15;
	mov.b16 	%rs4, 0;
	st.global.u8 	[%rd16], %rs4;
$L__BB0_13:
	ret;

}
	// .globl	_Z11toGrayScalePhS_iii
.visible .entry _Z11toGrayScalePhS_iii(
	.param .u64 .ptr .align 1 _Z11toGrayScalePhS_iii_param_0,
	.param .u64 .ptr .align 1 _Z11toGrayScalePhS_iii_param_1,
	.param .u32 _Z11toGrayScalePhS_iii_param_2,
	.param .u32 _Z11toGrayScalePhS_iii_param_3,
	.param .u32 _Z11toGrayScalePhS_iii_param_4
)
{
	.reg .pred 	%p<4>;
	.reg .b16 	%rs<4>;
	.reg .b32 	%r<15>;
	.reg .b32 	%f<7>;
	.reg .b64 	%rd<9>;

	ld.param.u64 	%rd1, [_Z11toGrayScalePhS_iii_param_0];
	ld.param.u64 	%rd2, [_Z11toGrayScalePhS_iii_param_1];
	ld.param.u32 	%r3, [_Z11toGrayScalePhS_iii_param_2];
	ld.param.u32 	%r5, [_Z11toGrayScalePhS_iii_param_3];
	ld.param.u32 	%r4, [_Z11toGrayScalePhS_iii_param_4];
	mov.u32 	%r6, %ctaid.x;
	mov.u32 	%r7, %ntid.x;
	mov.u32 	%r8, %tid.x;
	mad.lo.s32 	%r1, %r6, %r7, %r8;
	mov.u32 	%r9, %ctaid.y;
	mov.u32 	%r10, %ntid.y;
	mov.u32 	%r11, %tid.y;
	mad.lo.s32 	%r2, %r9, %r10, %r11;
	setp.ge.s32 	%p1, %r2, %r5;
	setp.ge.s32 	%p2, %r1, %r3;
	or.pred  	%p3, %p2, %p1;
	@%p3 bra 	$L__BB1_2;
	cvta.to.global.u64 	%rd3, %rd2;
	cvta.to.global.u64 	%rd4, %rd1;
	mad.lo.s32 	%r12, %r3, %r2, %r1;
	mul.lo.s32 	%r13, %r4, %r12;
	cvt.s64.s32 	%rd5, %r13;
	add.s64 	%rd6, %rd3, %rd5;
	cvt.s64.s32 	%rd7, %r12;
	add.s64 	%rd8, %rd4, %rd7;
	ld.global.u8 	%rs1, [%rd6];
	cvt.rn.f32.u16 	%f1, %rs1;
	ld.global.u8 	%rs2, [%rd6+1];
	cvt.rn.f32.u16 	%f2, %rs2;
	mul.f32 	%f3, %f2, 0f3F1645A2;
	fma.rn.f32 	%f4, %f1, 0f3DE978D5, %f3;
	ld.global.u8 	%rs3, [%rd6+2];
	cvt.rn.f32.u16 	%f5, %rs3;
	fma.rn.f32 	%f6, %f5, 0f3E991687, %f4;
	cvt.rzi.u32.f32 	%r14, %f6;
	st.global.u8 	[%rd8], %r14;
$L__BB1_2:
	ret;

}
	// .globl	_Z5sobelPhS_ii
.visible .entry _Z5sobelPhS_ii(
	.param .u64 .ptr .align 1 _Z5sobelPhS_ii_param_0,
	.param .u64 .ptr .align 1 _Z5sobelPhS_ii_param_1,
	.param .u32 _Z5sobelPhS_ii_param_2,
	.param .u32 _Z5sobelPhS_ii_param_3
)
{
	.reg .pred 	%p<4>;
	.reg .b16 	%rs<9>;
	.reg .b32 	%r<19>;
	.reg .b32 	%f<31>;
	.reg .b64 	%rd<21>;

	ld.param.u64 	%rd1, [_Z5sobelPhS_ii_param_0];
	ld.param.u64 	%rd2, [_Z5sobelPhS_ii_param_1];
	ld.param.u32 	%r3, [_Z5sobelPhS_ii_param_2];
	ld.param.u32 	%r4, [_Z5sobelPhS_ii_param_3];
	mov.u32 	%r5, %ctaid.x;
	mov.u32 	%r6, %ntid.x;
	mov.u32 	%r7, %tid.x;
	mad.lo.s32 	%r1, %r5, %r6, %r7;
	mov.u32 	%r8, %ctaid.y;
	mov.u32 	%r9, %ntid.y;
	mov.u32 	%r10, %tid.y;
	mad.lo.s32 	%r2, %r8, %r9, %r10;
	setp.ge.s32 	%p1, %r2, %r4;
	setp.ge.s32 	%p2, %r1, %r3;
	or.pred  	%p3, %p2, %p1;
	@%p3 bra 	$L__BB2_2;
	cvta.to.global.u64 	%rd3, %rd1;
	cvta.to.global.u64 	%rd4, %rd2;
	add.s32 	%r11, %r2, -1;
	mul.lo.s32 	%r12, %r11, %r3;
	cvt.s64.s32 	%rd5, %r12;
	cvt.s64.s32 	%rd6, %r1;
	add.s64 	%rd7, %rd6, %rd5;
	add.s64 	%rd8, %rd4, %rd7;
	ld.global.u8 	%rs1, [%rd8+-1];
	cvt.rn.f32.u16 	%f1, %rs1;
	mov.f32 	%f2, 0f00000000;
	sub.f32 	%f3, %f2, %f1;
	add.s32 	%r13, %r1, %r12;
	cvt.s64.s32 	%rd9, %r13;
	add.s64 	%rd10, %rd4, %rd9;
	ld.global.u8 	%rs2, [%rd10];
	cvt.rn.f32.u16 	%f4, %rs2;
	add.f32 	%f5, %f4, %f4;
	sub.f32 	%f6, %f3, %f5;
	ld.global.u8 	%rs3, [%rd10+1];
	cvt.rn.f32.u16 	%f7, %rs3;
	sub.f32 	%f8, %f6, %f7;
	add.f32 	%f9, %f3, %f7;
	mul.lo.s32 	%r14, %r2, %r3;
	cvt.s64.s32 	%rd11, %r14;
	add.s64 	%rd12, %rd6, %rd11;
	add.s64 	%rd13, %rd4, %rd12;
	ld.global.u8 	%rs4, [%rd13+-1];
	cvt.rn.f32.u16 	%f10, %rs4;
	add.f32 	%f11, %f8, 0f00000000;
	add.f32 	%f12, %f10, %f10;
	sub.f32 	%f13, %f9, %f12;
	add.f32 	%f14, %f11, 0f00000000;
	add.f32 	%f15, %f13, 0f00000000;
	ld.global.u8 	%rs5, [%rd13+1];
	cvt.rn.f32.u16 	%f16, %rs5;
	add.f32 	%f17, %f14, 0f00000000;
	fma.rn.f32 	%f18, %f16, 0f40000000, %f15;
	add.s32 	%r15, %r14, %r3;
	cvt.s64.s32 	%rd14, %r15;
	add.s64 	%rd15, %rd6, %rd14;
	add.s64 	%rd16, %rd4, %rd15;
	ld.global.u8 	%rs6, [%rd16+-1];
	cvt.rn.f32.u16 	%f19, %rs6;
	add.f32 	%f20, %f17, %f19;
	sub.f32 	%f21, %f18, %f19;
	add.s32 	%r16, %r1, %r15;
	cvt.s64.s32 	%rd17, %r16;
	add.s64 	%rd18, %rd4, %rd17;
	ld.global.u8 	%rs7, [%rd18];
	cvt.rn.f32.u16 	%f22, %rs7;
	fma.rn.f32 	%f23, %f22, 0f40000000, %f20;
	add.f32 	%f24, %f21, 0f00000000;
	ld.global.u8 	%rs8, [%rd18+1];
	cvt.rn.f32.u16 	%f25, %rs8;
	add.f32 	%f26, %f23, %f25;
	add.f32 	%f27, %f24, %f25;
	add.s32 	%r17, %r13, %r3;
	cvt.s64.s32 	%rd19, %r17;
	add.s64 	%rd20, %rd3, %rd19;
	mul.f32 	%f28, %f27, %f27;
	fma.rn.f32 	%f29, %f26, %f26, %f28;
	sqrt.rn.f32 	%f30, %f29;
	cvt.rzi.u32.f32 	%r18, %f30;
	st.global.u8 	[%rd20], %r18;
$L__BB2_2:
	ret;

}


// ===== COMPILED SASS (sm_100) =====

	.target	sm_100

	.elftype	@"ET_EXEC"


//--------------------- .note.nv.tkinfo           --------------------------
	.section	.note.nv.tkinfo,"",@"SHT_NOTE"
	.sectionflags	@"SHF_NOTE_NV_TKINFO"
	.tkinfo
        /*0018*/ 	.word	0x00000002
        /*0030*/ 	.string	""
        /*0030*/ 	.string	"ptxas"
        /*0030*/ 	.string	"Cuda compilation tools, release 13.0, V13.0.88"
        /*0030*/ 	.string	"Build cuda_13.0.r13.0/compiler.36424714_0"
        /*0030*/ 	.string	"-arch sm_100 -m 64 "



//--------------------- .note.nv.cuinfo           --------------------------
	.section	.note.nv.cuinfo,"",@"SHT_NOTE"
	.sectionflags	@"SHF_NOTE_NV_CUINFO"
        /*0018*/ 	.short	0x0002
        /*001a*/ 	.short	0x0064
        /*001c*/ 	.short	0x0082
	.zero		2


//--------------------- .nv.info                  --------------------------
	.section	.nv.info,"",@"SHT_CUDA_INFO"
	.align	4


	//----- nvinfo : EIATTR_REGCOUNT
	.align		4
        /*0000*/ 	.byte	0x04, 0x2f
        /*0002*/ 	.short	(.L_1 - .L_0)
	.align		4
.L_0:
        /*0004*/ 	.word	index@(_Z12toOneChannelPhiii)
        /*0008*/ 	.word	0x0000000d


	//----- nvinfo : EIATTR_FRAME_SIZE
	.align		4
.L_1:
        /*000c*/ 	.byte	0x04, 0x11
        /*000e*/ 	.short	(.L_3 - .L_2)
	.align		4
.L_2:
        /*0010*/ 	.word	index@(_Z12toOneChannelPhiii)
        /*0014*/ 	.word	0x00000000


	//----- nvinfo : EIATTR_REGCOUNT
	.align		4
.L_3:
        /*0018*/ 	.byte	0x04, 0x2f
        /*001a*/ 	.short	(.L_5 - .L_4)
	.align		4
.L_4:
        /*001c*/ 	.word	index@(_Z11toGrayScalePhS_iii)
        /*0020*/ 	.word	0x0000000a


	//----- nvinfo : EIATTR_FRAME_SIZE
	.align		4
.L_5:
        /*0024*/ 	.byte	0x04, 0x11
        /*0026*/ 	.short	(.L_7 - .L_6)
	.align		4
.L_6:
        /*0028*/ 	.word	index@(_Z11toGrayScalePhS_iii)
        /*002c*/ 	.word	0x00000000


	//----- nvinfo : EIATTR_REGCOUNT
	.align		4
.L_7:
        /*0030*/ 	.byte	0x04, 0x2f
        /*0032*/ 	.short	(.L_9 - .L_8)
	.align		4
.L_8:
        /*0034*/ 	.word	index@(_Z5sobelPhS_ii)
        /*0038*/ 	.word	0x00000013


	//----- nvinfo : EIATTR_FRAME_SIZE
	.align		4
.L_9:
        /*003c*/ 	.byte	0x04, 0x11
        /*003e*/ 	.short	(.L_11 - .L_10)
	.align		4
.L_10:
        /*0040*/ 	.word	index@($__internal_0_$__cuda_sm20_sqrt_rn_f32_slowpath)
        /*0044*/ 	.word	0x00000000


	//----- nvinfo : EIATTR_FRAME_SIZE
	.align		4
.L_11:
        /*0048*/ 	.byte	0x04, 0x11
        /*004a*/ 	.short	(.L_13 - .L_12)
	.align		4
.L_12:
        /*004c*/ 	.word	index@(_Z5sobelPhS_ii)
        /*0050*/ 	.word	0x00000000


	//----- nvinfo : EIATTR_MIN_STACK_SIZE
	.align		4
.L_13:
        /*0054*/ 	.byte	0x04, 0x12
        /*0056*/ 	.short	(.L_15 - .L_14)
	.align		4
.L_14:
        /*0058*/ 	.word	index@(_Z5sobelPhS_ii)
        /*005c*/ 	.word	0x00000000


	//----- nvinfo : EIATTR_MIN_STACK_SIZE
	.align		4
.L_15:
        /*0060*/ 	.byte	0x04, 0x12
        /*0062*/ 	.short	(.L_17 - .L_16)
	.align		4
.L_16:
        /*0064*/ 	.word	index@(_Z11toGrayScalePhS_iii)
        /*0068*/ 	.word	0x00000000


	//----- nvinfo : EIATTR_MIN_STACK_SIZE
	.align		4
.L_17:
        /*006c*/ 	.byte	0x04, 0x12
        /*006e*/ 	.short	(.L_19 - .L_18)
	.align		4
.L_18:
        /*0070*/ 	.word	index@(_Z12toOneChannelPhiii)
        /*0074*/ 	.word	0x00000000
.L_19:


//--------------------- .nv.compat                --------------------------
	.section	.nv.compat,"",@"SHT_CUDA_COMPAT_INFO"
	.align	4
        /*0000*/ 	.byte	0x02, 0x09, 0x00, 0x00, 0x02, 0x02, 0x01, 0x00, 0x02, 0x05, 0x05, 0x00, 0x03, 0x07, 0x01, 0x01
        /*0010*/ 	.byte	0x02, 0x03, 0x00, 0x00, 0x02, 0x06, 0x01, 0x00, 0x04, 0x0b, 0x08, 0x00, 0x01, 0x00, 0x00, 0x00
        /*0020*/ 	.byte	0x00, 0x00, 0x00, 0x00


//--------------------- .nv.info._Z5sobelPhS_ii   --------------------------
	.section	.nv.info._Z5sobelPhS_ii,"",@"SHT_CUDA_INFO"
	.sectionflags	@""
	.align	4


	//----- nvinfo : EIATTR_CUDA_API_VERSION
	.align		4
        /*0000*/ 	.byte	0x04, 0x37
        /*0002*/ 	.short	(.L_21 - .L_20)
.L_20:
        /*0004*/ 	.word	0x00000082


	//----- nvinfo : EIATTR_KPARAM_INFO
	.align		4
.L_21:
        /*0008*/ 	.byte	0x04, 0x17
        /*000a*/ 	.short	(.L_23 - .L_22)
.L_22:
        /*000c*/ 	.word	0x00000000
        /*0010*/ 	.short	0x0003
        /*0012*/ 	.short	0x0014
        /*0014*/ 	.byte	0x00, 0xf0, 0x11, 0x00


	//----- nvinfo : EIATTR_KPARAM_INFO
	.align		4
.L_23:
        /*0018*/ 	.byte	0x04, 0x17
        /*001a*/ 	.short	(.L_25 - .L_24)
.L_24:
        /*001c*/ 	.word	0x00000000
        /*0020*/ 	.short	0x0002
        /*0022*/ 	.short	0x0010
        /*0024*/ 	.byte	0x00, 0xf0, 0x11, 0x00


	//----- nvinfo : EIATTR_KPARAM_INFO
	.align		4
.L_25:
        /*0028*/ 	.byte	0x04, 0x17
        /*002a*/ 	.short	(.L_27 - .L_26)
.L_26:
        /*002c*/ 	.word	0x00000000
        /*0030*/ 	.short	0x0001
        /*0032*/ 	.short	0x0008
        /*0034*/ 	.byte	0x00, 0xf5, 0x21, 0x00


	//----- nvinfo : EIATTR_KPARAM_INFO
	.align		4
.L_27:
        /*0038*/ 	.byte	0x04, 0x17
        /*003a*/ 	.short	(.L_29 - .L_28)
.L_28:
        /*003c*/ 	.word	0x00000000
        /*0040*/ 	.short	0x0000
        /*0042*/ 	.short	0x0000
        /*0044*/ 	.byte	0x00, 0xf5, 0x21, 0x00


	//----- nvinfo : EIATTR_SPARSE_MMA_MASK
	.align		4
.L_29:
        /*0048*/ 	.byte	0x03, 0x50
        /*004a*/ 	.short	0x0000


	//----- nvinfo : EIATTR_MAXREG_COUNT
	.align		4
        /*004c*/ 	.byte	0x03, 0x1b
        /*004e*/ 	.short	0x00ff


	//----- nvinfo : EIATTR_MERCURY_ISA_VERSION
	.align		4
        /*0050*/ 	.byte	0x03, 0x5f
        /*0052*/ 	.short	0x0101


	//----- nvinfo : EIATTR_VRC_CTA_INIT_COUNT
	.align		4
        /*0054*/ 	.byte	0x02, 0x4a
	.zero		1
	.zero		1


	//----- nvinfo : EIATTR_EXIT_INSTR_OFFSETS
	.align		4
        /*0058*/ 	.byte	0x04, 0x1c
        /*005a*/ 	.short	(.L_31 - .L_30)


	//   ....[0]....
.L_30:
        /*005c*/ 	.word	0x000000c0


	//   ....[1]....
        /*0060*/ 	.word	0x00000590


	//----- nvinfo : EIATTR_CRS_STACK_SIZE
	.align		4
.L_31:
        /*0064*/ 	.byte	0x04, 0x1e
        /*0066*/ 	.short	(.L_33 - .L_32)
.L_32:
        /*0068*/ 	.word	0x00000000


	//----- nvinfo : EIATTR_CBANK_PARAM_SIZE
	.align		4
.L_33:
        /*006c*/ 	.byte	0x03, 0x19
        /*006e*/ 	.short	0x0018


	//----- nvinfo : EIATTR_PARAM_CBANK
	.align		4
        /*0070*/ 	.byte	0x04, 0x0a
        /*0072*/ 	.short	(.L_35 - .L_34)
	.align		4
.L_34:
        /*0074*/ 	.word	index@(.nv.constant0._Z5sobelPhS_ii)
        /*0078*/ 	.short	0x0380
        /*007a*/ 	.short	0x0018


	//----- nvinfo : EIATTR_SW_WAR
	.align		4
.L_35:
        /*007c*/ 	.byte	0x04, 0x36
        /*007e*/ 	.short	(.L_37 - .L_36)
.L_36:
        /*0080*/ 	.word	0x00000008
.L_37:


//--------------------- .nv.info._Z11toGrayScalePhS_iii --------------------------
	.section	.nv.info._Z11toGrayScalePhS_iii,"",@"SHT_CUDA_INFO"
	.sectionflags	@""
	.align	4


	//----- nvinfo : EIATTR_CUDA_API_VERSION
	.align		4
        /*0000*/ 	.byte	0x04, 0x37
        /*0002*/ 	.short	(.L_39 - .L_38)
.L_38:
        /*0004*/ 	.word	0x00000082


	//----- nvinfo : EIATTR_KPARAM_INFO
	.align		4
.L_39:
        /*0008*/ 	.byte	0x04, 0x17
        /*000a*/ 	.short	(.L_41 - .L_40)
.L_40:
        /*000c*/ 	.word	0x00000000
        /*0010*/ 	.short	0x0004
        /*0012*/ 	.short	0x0018
        /*0014*/ 	.byte	0x00, 0xf0, 0x11, 0x00


	//----- nvinfo : EIATTR_KPARAM_INFO
	.align		4
.L_41:
        /*0018*/ 	.byte	0x04, 0x17
        /*001a*/ 	.short	(.L_43 - .L_42)
.L_42:
        /*001c*/ 	.word	0x00000000
        /*0020*/ 	.short	0x0003
        /*0022*/ 	.short	0x0014
        /*0024*/ 	.byte	0x00, 0xf0, 0x11, 0x00


	//----- nvinfo : EIATTR_KPARAM_INFO
	.align		4
.L_43:
        /*0028*/ 	.byte	0x04, 0x17
        /*002a*/ 	.short	(.L_45 - .L_44)
.L_44:
        /*002c*/ 	.word	0x00000000
        /*0030*/ 	.short	0x0002
        /*0032*/ 	.short	0x0010
        /*0034*/ 	.byte	0x00, 0xf0, 0x11, 0x00


	//----- nvinfo : EIATTR_KPARAM_INFO
	.align		4
.L_45:
        /*0038*/ 	.byte	0x04, 0x17
        /*003a*/ 	.short	(.L_47 - .L_46)
.L_46:
        /*003c*/ 	.word	0x00000000
        /*0040*/ 	.short	0x0001
        /*0042*/ 	.short	0x0008
        /*0044*/ 	.byte	0x00, 0xf5, 0x21, 0x00


	//----- nvinfo : EIATTR_KPARAM_INFO
	.align		4
.L_47:
        /*0048*/ 	.byte	0x04, 0x17
        /*004a*/ 	.short	(.L_49 - .L_48)
.L_48:
        /*004c*/ 	.word	0x00000000
        /*0050*/ 	.short	0x0000
        /*0052*/ 	.short	0x0000
        /*0054*/ 	.byte	0x00, 0xf5, 0x21, 0x00


	//----- nvinfo : EIATTR_SPARSE_MMA_MASK
	.align		4
.L_49:
        /*0058*/ 	.byte	0x03, 0x50
        /*005a*/ 	.short	0x0000


	//----- nvinfo : EIATTR_MAXREG_COUNT
	.align		4
        /*005c*/ 	.byte	0x03, 0x1b
        /*005e*/ 	.short	0x00ff


	//----- nvinfo : EIATTR_MERCURY_ISA_VERSION
	.align		4
        /*0060*/ 	.byte	0x03, 0x5f
        /*0062*/ 	.short	0x0101


	//----- nvinfo : EIATTR_VRC_CTA_INIT_COUNT
	.align		4
        /*0064*/ 	.byte	0x02, 0x4a
	.zero		1
	.zero		1


	//----- nvinfo : EIATTR_EXIT_INSTR_OFFSETS
	.align		4
        /*0068*/ 	.byte	0x04, 0x1c
        /*006a*/ 	.short	(.L_51 - .L_50)


	//   ....[0]....
.L_50:
        /*006c*/ 	.word	0x000000c0


	//   ....[1]....
        /*0070*/ 	.word	0x00000210


	//----- nvinfo : EIATTR_CBANK_PARAM_SIZE
	.align		4
.L_51:
        /*0074*/ 	.byte	0x03, 0x19
        /*0076*/ 	.short	0x001c


	//----- nvinfo : EIATTR_PARAM_CBANK
	.align		4
        /*0078*/ 	.byte	0x04, 0x0a
        /*007a*/ 	.short	(.L_53 - .L_52)
	.align		4
.L_52:
        /*007c*/ 	.word	index@(.nv.constant0._Z11toGrayScalePhS_iii)
        /*0080*/ 	.short	0x0380
        /*0082*/ 	.short	0x001c


	//----- nvinfo : EIATTR_SW_WAR
	.align		4
.L_53:
        /*0084*/ 	.byte	0x04, 0x36
        /*0086*/ 	.short	(.L_55 - .L_54)
.L_54:
        /*0088*/ 	.word	0x00000008
.L_55:


//--------------------- .nv.info._Z12toOneChannelPhiii --------------------------
	.section	.nv.info._Z12toOneChannelPhiii,"",@"SHT_CUDA_INFO"
	.sectionflags	@""
	.align	4


	//----- nvinfo : EIATTR_CUDA_API_VERSION
	.align		4
        /*0000*/ 	.byte	0x04, 0x37
        /*0002*/ 	.short	(.L_57 - .L_56)
.L_56:
        /*0004*/ 	.word	0x00000082


	//----- nvinfo : EIATTR_KPARAM_INFO
	.align		4
.L_57:
        /*0008*/ 	.byte	0x04, 0x17
        /*000a*/ 	.short	(.L_59 - .L_58)
.L_58:
        /*000c*/ 	.word	0x00000000
        /*0010*/ 	.short	0x0003
        /*0012*/ 	.short	0x0010
        /*0014*/ 	.byte	0x00, 0xf0, 0x11, 0x00


	//----- nvinfo : EIATTR_KPARAM_INFO
	.align		4
.L_59:
        /*0018*/ 	.byte	0x04, 0x17
        /*001a*/ 	.short	(.L_61 - .L_60)
.L_60:
        /*001c*/ 	.word	0x00000000
        /*0020*/ 	.short	0x0002
        /*0022*/ 	.short	0x000c
        /*0024*/ 	.byte	0x00, 0xf0, 0x11, 0x00


	//----- nvinfo : EIATTR_KPARAM_INFO
	.align		4
.L_61:
        /*0028*/ 	.byte	0x04, 0x17
        /*002a*/ 	.short	(.L_63 - .L_62)
.L_62:
        /*002c*/ 	.word	0x00000000
        /*0030*/ 	.short	0x0001
        /*0032*/ 	.short	0x0008
        /*0034*/ 	.byte	0x00, 0xf0, 0x11, 0x00


	//----- nvinfo : EIATTR_KPARAM_INFO
	.align		4
.L_63:
        /*0038*/ 	.byte	0x04, 0x17
        /*003a*/ 	.short	(.L_65 - .L_64)
.L_64:
        /*003c*/ 	.word	0x00000000
        /*0040*/ 	.short	0x0000
        /*0042*/ 	.short	0x0000
        /*0044*/ 	.byte	0x00, 0xf5, 0x21, 0x00


	//----- nvinfo : EIATTR_SPARSE_MMA_MASK
	.align		4
.L_65:
        /*0048*/ 	.byte	0x03, 0x50
        /*004a*/ 	.short	0x0000


	//----- nvinfo : EIATTR_MAXREG_COUNT
	.align		4
        /*004c*/ 	.byte	0x03, 0x1b
        /*004e*/ 	.short	0x00ff


	//----- nvinfo : EIATTR_MERCURY_ISA_VERSION
	.align		4
        /*0050*/ 	.byte	0x03, 0x5f
        /*0052*/ 	.short	0x0101


	//----- nvinfo : EIATTR_VRC_CTA_INIT_COUNT
	.align		4
        /*0054*/ 	.byte	0x02, 0x4a
	.zero		1
	.zero		1


	//----- nvinfo : EIATTR_EXIT_INSTR_OFFSETS
	.align		4
        /*0058*/ 	.byte	0x04, 0x1c
        /*005a*/ 	.short	(.L_67 - .L_66)


	//   ....[0]....
.L_66:
        /*005c*/ 	.word	0x000000c0


	//   ....[1]....
        /*0060*/ 	.word	0x00000100


	//   ....[2]....
        /*0064*/ 	.word	0x00000300


	//   ....[3]....
        /*0068*/ 	.word	0x000003d0


	//   ....[4]....
        /*006c*/ 	.word	0x00000480


	//   ....[5]....
        /*0070*/ 	.word	0x000004d0


	//----- nvinfo : EIATTR_CBANK_PARAM_SIZE
	.align		4
.L_67:
        /*0074*/ 	.byte	0x03, 0x19
        /*0076*/ 	.short	0x0014


	//----- nvinfo : EIATTR_PARAM_CBANK
	.align		4
        /*0078*/ 	.byte	0x04, 0x0a
        /*007a*/ 	.short	(.L_69 - .L_68)
	.align		4
.L_68:
        /*007c*/ 	.word	index@(.nv.constant0._Z12toOneChannelPhiii)
        /*0080*/ 	.short	0x0380
        /*0082*/ 	.short	0x0014


	//----- nvinfo : EIATTR_SW_WAR
	.align		4
.L_69:
        /*0084*/ 	.byte	0x04, 0x36
        /*0086*/ 	.short	(.L_71 - .L_70)
.L_70:
        /*0088*/ 	.word	0x00000008
.L_71:


//--------------------- .nv.callgraph             --------------------------
	.section	.nv.callgraph,"",@"SHT_CUDA_CALLGRAPH"
	.align	4
	.sectionentsize	8
	.align		4
        /*0000*/ 	.word	0x00000000
	.align		4
        /*0004*/ 	.word	0xffffffff
	.align		4
        /*0008*/ 	.word	0x00000000
	.align		4
        /*000c*/ 	.word	0xfffffffe
	.align		4
        /*0010*/ 	.word	0x00000000
	.align		4
        /*0014*/ 	.word	0xfffffffd
	.align		4
        /*0018*/ 	.word	0x00000000
	.align		4
        /*001c*/ 	.word	0xfffffffc


//--------------------- .text._Z5sobelPhS_ii      --------------------------
	.section	.text._Z5sobelPhS_ii,"ax",@progbits
	.align	128
        .global         _Z5sobelPhS_ii
        .type           _Z5sobelPhS_ii,@function
        .size           _Z5sobelPhS_ii,(.L_x_11 - _Z5sobelPhS_ii)
        .other          _Z5sobelPhS_ii,@"STO_CUDA_ENTRY STV_DEFAULT"
_Z5sobelPhS_ii:
.text._Z5sobelPhS_ii:
[----:B------:R-:W-:Y:S01]  /*0000*/  LDC R1, c[0x0][0x37c] ;  /* 0x0000df00ff017b82 */ /* 0x000fe20000000800 */
[----:B------:R-:W0:Y:S07]  /*0010*/  S2R R5, SR_TID.Y ;  /* 0x0000000000057919 */ /* 0x000e2e0000002200 */
[----:B------:R-:W1:Y:S01]  /*0020*/  LDC R8, c[0x0][0x360] ;  /* 0x0000d800ff087b82 */ /* 0x000e620000000800 */
[----:B------:R-:W2:Y:S01]  /*0030*/  LDCU.64 UR6, c[0x0][0x390] ;  /* 0x00007200ff0677ac */ /* 0x000ea20008000a00 */
[----:B------:R-:W1:Y:S06]  /*0040*/  S2R R3, SR_TID.X ;  /* 0x0000000000037919 */ /* 0x000e6c0000002100 */
[----:B------:R-:W0:Y:S08]  /*0050*/  S2UR UR5, SR_CTAID.Y ;  /* 0x00000000000579c3 */ /* 0x000e300000002600 */
[----:B------:R-:W0:Y:S08]  /*0060*/  LDC R0, c[0x0][0x364] ;  /* 0x0000d900ff007b82 */ /* 0x000e300000000800 */
[----:B------:R-:W1:Y:S01]  /*0070*/  S2UR UR4, SR_CTAID.X ;  /* 0x00000000000479c3 */ /* 0x000e620000002500 */
[----:B0-----:R-:W-:-:S05]  /*0080*/  IMAD R0, R0, UR5, R5 ;  /* 0x0000000500007c24 */ /* 0x001fca000f8e0205 */
[----:B--2---:R-:W-:Y:S01]  /*0090*/  ISETP.GE.AND P0, PT, R0, UR7, PT ;  /* 0x0000000700007c0c */ /* 0x004fe2000bf06270 */
[----:B-1----:R-:W-:-:S05]  /*00a0*/  IMAD R8, R8, UR4, R3 ;  /* 0x0000000408087c24 */ /* 0x002fca000f8e0203 */
[----:B------:R-:W-:-:S13]  /*00b0*/  ISETP.GE.OR P0, PT, R8, UR6, P0 ;  /* 0x0000000608007c0c */ /* 0x000fda0008706670 */
[----:B------:R-:W-:Y:S05]  /*00c0*/  @P0 EXIT ;  /* 0x000000000000094d */ /* 0x000fea0003800000 */
[----:B------:R-:W0:Y:S01]  /*00d0*/  LDCU.128 UR8, c[0x0][0x380] ;  /* 0x00007000ff0877ac */ /* 0x000e220008000c00 */
[C---:B------:R-:W-:Y:S01]  /*00e0*/  IADD3 R2, PT, PT, R0.reuse, -0x1, RZ ;  /* 0xffffffff00027810 */ /* 0x040fe20007ffe0ff */
[----:B------:R-:W-:Y:S01]  /*00f0*/  IMAD R9, R0, UR6, RZ ;  /* 0x0000000600097c24 */ /* 0x000fe2000f8e02ff */
[----:B------:R-:W-:Y:S01]  /*0100*/  SHF.R.S32.HI R16, RZ, 0x1f, R8 ;  /* 0x0000001fff107819 */ /* 0x000fe20000011408 */
[----:B------:R-:W1:Y:S02]  /*0110*/  LDCU.64 UR4, c[0x0][0x358] ;  /* 0x00006b00ff0477ac */ /* 0x000e640008000a00 */
[----:B------:R-:W-:Y:S01]  /*0120*/  IMAD R3, R2, UR6, RZ ;  /* 0x0000000602037c24 */ /* 0x000fe2000f8e02ff */
[----:B------:R-:W-:-:S04]  /*0130*/  SHF.R.S32.HI R11, RZ, 0x1f, R9 ;  /* 0x0000001fff0b7819 */ /* 0x000fc80000011409 */
[C---:B------:R-:W-:Y:S02]  /*0140*/  IADD3 R0, PT, PT, R8.reuse, R3, RZ ;  /* 0x0000000308007210 */ /* 0x040fe40007ffe0ff */
[--C-:B------:R-:W-:Y:S02]  /*0150*/  SHF.R.S32.HI R5, RZ, 0x1f, R3.reuse ;  /* 0x0000001fff057819 */ /* 0x100fe40000011403 */
[----:B0-----:R-:W-:Y:S02]  /*0160*/  IADD3 R2, P0, P1, R8, UR10, R3 ;  /* 0x0000000a08027c10 */ /* 0x001fe4000f91e003 */
[----:B------:R-:W-:Y:S02]  /*0170*/  IADD3 R6, P2, PT, R0, UR10, RZ ;  /* 0x0000000a00067c10 */ /* 0x000fe4000ff5e0ff */
[----:B------:R-:W-:Y:S02]  /*0180*/  IADD3.X R3, PT, PT, R16, UR11, R5, P0, P1 ;  /* 0x0000000b10037c10 */ /* 0x000fe400087e2405 */
[----:B------:R-:W-:-:S02]  /*0190*/  IADD3 R4, P3, P4, R8, UR10, R9 ;  /* 0x0000000a08047c10 */ /* 0x000fc4000fc7e009 */
[----:B------:R-:W-:Y:S02]  /*01a0*/  LEA.HI.X.SX32 R7, R0, UR11, 0x1, P2 ;  /* 0x0000000b00077c11 */ /* 0x000fe400090f0eff */
[----:B------:R-:W-:Y:S01]  /*01b0*/  IADD3.X R5, PT, PT, R16, UR11, R11, P3, P4 ;  /* 0x0000000b10057c10 */ /* 0x000fe20009fe840b */
[----:B-1----:R-:W2:Y:S04]  /*01c0*/  LDG.E.U8 R3, desc[UR4][R2.64+-0x1] ;  /* 0xffffff0402037981 */ /* 0x002ea8000c1e1100 */
[----:B------:R-:W3:Y:S01]  /*01d0*/  LDG.E.U8 R12, desc[UR4][R6.64] ;  /* 0x00000004060c7981 */ /* 0x000ee2000c1e1100 */
[----:B------:R-:W-:-:S03]  /*01e0*/  VIADD R9, R9, UR6 ;  /* 0x0000000609097c36 */ /* 0x000fc60008000000 */
[----:B------:R-:W4:Y:S04]  /*01f0*/  LDG.E.U8 R14, desc[UR4][R4.64+-0x1] ;  /* 0xffffff04040e7981 */ /* 0x000f28000c1e1100 */
[----:B------:R-:W5:Y:S01]  /*0200*/  LDG.E.U8 R13, desc[UR4][R6.64+0x1] ;  /* 0x00000104060d7981 */ /* 0x000f62000c1e1100 */
[--C-:B------:R-:W-:Y:S02]  /*0210*/  SHF.R.S32.HI R11, RZ, 0x1f, R9.reuse ;  /* 0x0000001fff0b7819 */ /* 0x100fe40000011409 */
[C---:B------:R-:W-:Y:S01]  /*0220*/  IADD3 R10, P0, P1, R8.reuse, UR10, R9 ;  /* 0x0000000a080a7c10 */ /* 0x040fe2000f91e009 */
[----:B------:R0:W5:Y:S01]  /*0230*/  LDG.E.U8 R15, desc[UR4][R4.64+0x1] ;  /* 0x00000104040f7981 */ /* 0x000162000c1e1100 */
[----:B------:R-:W-:Y:S02]  /*0240*/  IADD3 R9, PT, PT, R8, R9, RZ ;  /* 0x0000000908097210 */ /* 0x000fe40007ffe0ff */
[----:B------:R-:W-:-:S02]  /*0250*/  IADD3.X R11, PT, PT, R16, UR11, R11, P0, P1 ;  /* 0x0000000b100b7c10 */ /* 0x000fc400087e240b */
[----:B------:R-:W-:-:S03]  /*0260*/  IADD3 R8, P0, PT, R9, UR10, RZ ;  /* 0x0000000a09087c10 */ /* 0x000fc6000ff1e0ff */
[----:B------:R-:W5:Y:S01]  /*0270*/  LDG.E.U8 R10, desc[UR4][R10.64+-0x1] ;  /* 0xffffff040a0a7981 */ /* 0x000f62000c1e1100 */
[----:B------:R-:W-:-:S05]  /*0280*/  LEA.HI.X.SX32 R9, R9, UR11, 0x1, P0 ;  /* 0x0000000b09097c11 */ /* 0x000fca00080f0eff */
[----:B------:R-:W5:Y:S04]  /*0290*/  LDG.E.U8 R2, desc[UR4][R8.64] ;  /* 0x0000000408027981 */ /* 0x000f68000c1e1100 */
[----:B------:R-:W5:Y:S01]  /*02a0*/  LDG.E.U8 R6, desc[UR4][R8.64+0x1] ;  /* 0x0000010408067981 */ /* 0x000f62000c1e1100 */
[----:B------:R-:W-:Y:S01]  /*02b0*/  VIADD R0, R0, UR6 ;  /* 0x0000000600007c36 */ /* 0x000fe20008000000 */
[----:B------:R-:W-:Y:S01]  /*02c0*/  BSSY.RECONVERGENT B0, `(.L_x_0) ;  /* 0x000002a000007945 */ /* 0x000fe20003800200 */
[----:B--2---:R-:W-:Y:S02]  /*02d0*/  I2FP.F32.U32 R3, R3 ;  /* 0x0000000300037245 */ /* 0x004fe40000201000 */
[----:B---3--:R-:W-:-:S03]  /*02e0*/  I2FP.F32.U32 R12, R12 ;  /* 0x0000000c000c7245 */ /* 0x008fc60000201000 */
[----:B------:R-:W-:Y:S01]  /*02f0*/  FADD R3, RZ, -R3 ;  /* 0x80000003ff037221 */ /* 0x000fe20000000000 */
[----:B----4-:R-:W-:Y:S01]  /*0300*/  I2FP.F32.U32 R14, R14 ;  /* 0x0000000e000e7245 */ /* 0x010fe20000201000 */
[----:B------:R-:W-:Y:S01]  /*0310*/  FADD R12, R12, R12 ;  /* 0x0000000c0c0c7221 */ /* 0x000fe20000000000 */
[----:B-----5:R-:W-:-:S03]  /*0320*/  I2FP.F32.U32 R13, R13 ;  /* 0x0000000d000d7245 */ /* 0x020fc60000201000 */
[----:B0-----:R-:W-:Y:S01]  /*0330*/  FADD R5, R14, R14 ;  /* 0x0000000e0e057221 */ /* 0x001fe20000000000 */
[C---:B------:R-:W-:Y:S01]  /*0340*/  FADD R12, R3.reuse, -R12 ;  /* 0x8000000c030c7221 */ /* 0x040fe20000000000 */
[----:B------:R-:W-:-:S03]  /*0350*/  FADD R4, R3, R13 ;  /* 0x0000000d03047221 */ /* 0x000fc60000000000 */
[----:B------:R-:W-:Y:S01]  /*0360*/  FADD R12, R12, -R13 ;  /* 0x8000000d0c0c7221 */ /* 0x000fe20000000000 */
[----:B------:R-:W-:Y:S01]  /*0370*/  FADD R4, R4, -R5 ;  /* 0x8000000504047221 */ /* 0x000fe20000000000 */
[----:B------:R-:W-:Y:S02]  /*0380*/  I2FP.F32.U32 R15, R15 ;  /* 0x0000000f000f7245 */ /* 0x000fe40000201000 */
[----:B------:R-:W-:Y:S01]  /*0390*/  FADD R12, RZ, R12 ;  /* 0x0000000cff0c7221 */ /* 0x000fe20000000000 */
[----:B------:R-:W-:Y:S01]  /*03a0*/  FADD R4, RZ, R4 ;  /* 0x00000004ff047221 */ /* 0x000fe20000000000 */
[----:B------:R-:W-:Y:S02]  /*03b0*/  I2FP.F32.U32 R3, R10 ;  /* 0x0000000a00037245 */ /* 0x000fe40000201000 */
[----:B------:R-:W-:Y:S01]  /*03c0*/  FADD R12, RZ, R12 ;  /* 0x0000000cff0c7221 */ /* 0x000fe20000000000 */
[----:B------:R-:W-:-:S03]  /*03d0*/  FFMA R4, R15, 2, R4 ;  /* 0x400000000f047823 */ /* 0x000fc60000000004 */
[----:B------:R-:W-:Y:S01]  /*03e0*/  FADD R12, RZ, R12 ;  /* 0x0000000cff0c7221 */ /* 0x000fe20000000000 */
[--C-:B------:R-:W-:Y:S01]  /*03f0*/  FADD R4, R4, -R3.reuse ;  /* 0x8000000304047221 */ /* 0x100fe20000000000 */
[----:B------:R-:W-:Y:S02]  /*0400*/  I2FP.F32.U32 R5, R2 ;  /* 0x0000000200057245 */ /* 0x000fe40000201000 */
[----:B------:R-:W-:Y:S01]  /*0410*/  FADD R12, R12, R3 ;  /* 0x000000030c0c7221 */ /* 0x000fe20000000000 */
[----:B------:R-:W-:Y:S01]  /*0420*/  I2FP.F32.U32 R6, R6 ;  /* 0x0000000600067245 */ /* 0x000fe20000201000 */
[----:B------:R-:W-:Y:S02]  /*0430*/  FADD R4, RZ, R4 ;  /* 0x00000004ff047221 */ /* 0x000fe40000000000 */
[----:B------:R-:W-:Y:S02]  /*0440*/  FFMA R5, R5, 2, R12 ;  /* 0x4000000005057823 */ /* 0x000fe4000000000c */
[----:B------:R-:W-:-:S02]  /*0450*/  FADD R4, R4, R6 ;  /* 0x0000000604047221 */ /* 0x000fc40000000000 */
[----:B------:R-:W-:Y:S02]  /*0460*/  FADD R5, R5, R6 ;  /* 0x0000000605057221 */ /* 0x000fe40000000000 */
[----:B------:R-:W-:-:S04]  /*0470*/  FMUL R4, R4, R4 ;  /* 0x0000000404047220 */ /* 0x000fc80000400000 */
[----:B------:R-:W-:-:S05]  /*0480*/  FFMA R4, R5, R5, R4 ;  /* 0x0000000505047223 */ /* 0x000fca0000000004 */
[----:B------:R-:W-:Y:S01]  /*0490*/  IADD3 R3, PT, PT, R4, -0xd000000, RZ ;  /* 0xf300000004037810 */ /* 0x000fe20007ffe0ff */
[----:B------:R0:W1:Y:S03]  /*04a0*/  MUFU.RSQ R5, R4 ;  /* 0x0000000400057308 */ /* 0x0000660000001400 */
[----:B------:R-:W-:Y:S02]  /*04b0*/  ISETP.GT.U32.AND P0, PT, R3, 0x727fffff, PT ;  /* 0x727fffff0300780c */ /* 0x000fe40003f04070 */
[----:B------:R-:W-:-:S04]  /*04c0*/  IADD3 R2, P1, PT, R0, UR8, RZ ;  /* 0x0000000800027c10 */ /* 0x000fc8000ff3e0ff */
[----:B------:R-:W-:-:S07]  /*04d0*/  LEA.HI.X.SX32 R3, R0, UR9, 0x1, P1 ;  /* 0x0000000900037c11 */ /* 0x000fce00088f0eff */
[----:B0-----:R-:W-:Y:S05]  /*04e0*/  @!P0 BRA `(.L_x_1) ;  /* 0x00000000000c8947 */ /* 0x001fea0003800000 */
[----:B------:R-:W-:-:S07]  /*04f0*/  MOV R9, 0x510 ;  /* 0x0000051000097802 */ /* 0x000fce0000000f00 */
[----:B-1----:R-:W-:Y:S05]  /*0500*/  CALL.REL.NOINC `($__internal_0_$__cuda_sm20_sqrt_rn_f32_slowpath) ;  /* 0x0000000000247944 */ /* 0x002fea0003c00000 */
[----:B------:R-:W-:Y:S05]  /*0510*/  BRA `(.L_x_2) ;  /* 0x0000000000107947 */ /* 0x000fea0003800000 */
.L_x_1:
[----:B-1----:R-:W-:Y:S01]  /*0520*/  FMUL.FTZ R7, R4, R5 ;  /* 0x0000000504077220 */ /* 0x002fe20000410000 */
[----:B------:R-:W-:-:S03]  /*0530*/  FMUL.FTZ R5, R5, 0.5 ;  /* 0x3f00000005057820 */ /* 0x000fc60000410000 */
[----:B------:R-:W-:-:S04]  /*0540*/  FFMA R0, -R7, R7, R4 ;  /* 0x0000000707007223 */ /* 0x000fc80000000104 */
[----:B------:R-:W-:-:S07]  /*0550*/  FFMA R0, R0, R5, R7 ;  /* 0x0000000500007223 */ /* 0x000fce0000000007 */
.L_x_2:
[----:B------:R-:W-:Y:S05]  /*0560*/  BSYNC.RECONVERGENT B0 ;  /* 0x0000000000007941 */ /* 0x000fea0003800200 */
.L_x_0:
[----:B------:R-:W0:Y:S02]  /*0570*/  F2I.U32.TRUNC.NTZ R5, R0 ;  /* 0x0000000000057305 */ /* 0x000e24000020f000 */
[----:B0-----:R-:W-:Y:S01]  /*0580*/  STG.E.U8 desc[UR4][R2.64], R5 ;  /* 0x0000000502007986 */ /* 0x001fe2000c101104 */
[----:B------:R-:W-:Y:S05]  /*0590*/  EXIT ;  /* 0x000000000000794d */ /* 0x000fea0003800000 */
        .weak           $__internal_0_$__cuda_sm20_sqrt_rn_f32_slowpath
        .type           $__internal_0_$__cuda_sm20_sqrt_rn_f32_slowpath,@function
        .size           $__internal_0_$__cuda_sm20_sqrt_rn_f32_slowpath,(.L_x_11 - $__internal_0_$__cuda_sm20_sqrt_rn_f32_slowpath)
$__internal_0_$__cuda_sm20_sqrt_rn_f32_slowpath:
[----:B------:R-:W-:-:S13]  /*05a0*/  LOP3.LUT P0, RZ, R4, 0x7fffffff, RZ, 0xc0, !PT ;  /* 0x7fffffff04ff7812 */ /* 0x000fda000780c0ff */
[----:B------:R-:W-:Y:S05]  /*05b0*/  @!P0 BRA `(.L_x_3) ;  /* 0x0000000000448947 */ /* 0x000fea0003800000 */
[----:B------:R-:W-:Y:S01]  /*05c0*/  FSETP.GEU.FTZ.AND P0, PT, R4, RZ, PT ;  /* 0x000000ff0400720b */ /* 0x000fe20003f1e000 */
[----:B------:R-:W-:-:S12]  /*05d0*/  IMAD.MOV.U32 R0, RZ, RZ, R4 ;  /* 0x000000ffff007224 */ /* 0x000fd800078e0004 */
[----:B------:R-:W-:Y:S01]  /*05e0*/  @!P0 MOV R4, 0x7fffffff ;  /* 0x7fffffff00048802 */ /* 0x000fe20000000f00 */
[----:B------:R-:W-:Y:S06]  /*05f0*/  @!P0 BRA `(.L_x_3) ;  /* 0x0000000000348947 */ /* 0x000fec0003800000 */
[----:B------:R-:W-:-:S13]  /*0600*/  FSETP.GTU.FTZ.AND P0, PT, |R0|, +INF , PT ;  /* 0x7f8000000000780b */ /* 0x000fda0003f1c200 */
[----:B------:R-:W-:Y:S01]  /*0610*/  @P0 FADD.FTZ R4, R0, 1 ;  /* 0x3f80000000040421 */ /* 0x000fe20000010000 */
[----:B------:R-:W-:Y:S06]  /*0620*/  @P0 BRA `(.L_x_3) ;  /* 0x0000000000280947 */ /* 0x000fec0003800000 */
[----:B------:R-:W-:-:S13]  /*0630*/  FSETP.NEU.FTZ.AND P0, PT, |R0|, +INF , PT ;  /* 0x7f8000000000780b */ /* 0x000fda0003f1d200 */
[----:B------:R-:W-:-:S04]  /*0640*/  @P0 FFMA R5, R0, 1.84467440737095516160e+19, RZ ;  /* 0x5f80000000050823 */ /* 0x000fc800000000ff */
[----:B------:R-:W0:Y:S02]  /*0650*/  @P0 MUFU.RSQ R4, R5 ;  /* 0x0000000500040308 */ /* 0x000e240000001400 */
[----:B0-----:R-:W-:Y:S01]  /*0660*/  @P0 FMUL.FTZ R6, R5, R4 ;  /* 0x0000000405060220 */ /* 0x001fe20000410000 */
[----:B------:R-:W-:Y:S01]  /*0670*/  @P0 FMUL.FTZ R8, R4, 0.5 ;  /* 0x3f00000004080820 */ /* 0x000fe20000410000 */
[----:B------:R-:W-:Y:S02]  /*0680*/  @!P0 MOV R4, R0 ;  /* 0x0000000000048202 */ /* 0x000fe40000000f00 */
[----:B------:R-:W-:-:S04]  /*0690*/  @P0 FADD.FTZ R7, -R6, -RZ ;  /* 0x800000ff06070221 */ /* 0x000fc80000010100 */
[----:B------:R-:W-:-:S04]  /*06a0*/  @P0 FFMA R7, R6, R7, R5 ;  /* 0x0000000706070223 */ /* 0x000fc80000000005 */
[----:B------:R-:W-:-:S04]  /*06b0*/  @P0 FFMA R7, R7, R8, R6 ;  /* 0x0000000807070223 */ /* 0x000fc80000000006 */
[----:B------:R-:W-:-:S07]  /*06c0*/  @P0 FMUL.FTZ R4, R7, 2.3283064365386962891e-10 ;  /* 0x2f80000007040820 */ /* 0x000fce0000410000 */
.L_x_3:
[----:B------:R-:W-:Y:S02]  /*06d0*/  HFMA2 R5, -RZ, RZ, 0, 0 ;  /* 0x00000000ff057431 */ /* 0x000fe400000001ff */
[----:B------:R-:W-:Y:S01]  /*06e0*/  IMAD.MOV.U32 R0, RZ, RZ, R4 ;  /* 0x000000ffff007224 */ /* 0x000fe200078e0004 */
[----:B------:R-:W-:-:S04]  /*06f0*/  MOV R4, R9 ;  /* 0x0000000900047202 */ /* 0x000fc80000000f00 */
[----:B------:R-:W-:Y:S05]  /*0700*/  RET.REL.NODEC R4 `(_Z5sobelPhS_ii) ;  /* 0xfffffff8043c7950 */ /* 0x000fea0003c3ffff */
.L_x_4:
[----:B------:R-:W-:-:S00]  /*0710*/  BRA `(.L_x_4) ;  /* 0xfffffffc00fc7947 */ /* 0x000fc0000383ffff */
[----:B------:R-:W-:-:S00]  /*0720*/  NOP ;  /* 0x0000000000007918 */ /* 0x000fc00000000000 */
        /* <DEDUP_REMOVED lines=13> */
.L_x_11:


//--------------------- .text._Z11toGrayScalePhS_iii --------------------------
	.section	.text._Z11toGrayScalePhS_iii,"ax",@progbits
	.align	128
        .global         _Z11toGrayScalePhS_iii
        .type           _Z11toGrayScalePhS_iii,@function
        .size           _Z11toGrayScalePhS_iii,(.L_x_13 - _Z11toGrayScalePhS_iii)
        .other          _Z11toGrayScalePhS_iii,@"STO_CUDA_ENTRY STV_DEFAULT"
_Z11toGrayScalePhS_iii:
.text._Z11toGrayScalePhS_iii:
        /* <DEDUP_REMOVED lines=13> */
[----:B------:R-:W0:Y:S01]  /*00d0*/  LDCU UR7, c[0x0][0x398] ;  /* 0x00007300ff0777ac */ /* 0x000e220008000800 */
[----:B------:R-:W-:Y:S01]  /*00e0*/  IMAD R0, R3, UR6, R0 ;  /* 0x0000000603007c24 */ /* 0x000fe2000f8e0200 */
[----:B------:R-:W1:Y:S01]  /*00f0*/  LDCU.128 UR8, c[0x0][0x380] ;  /* 0x00007000ff0877ac */ /* 0x000e620008000c00 */
[----:B------:R-:W2:Y:S02]  /*0100*/  LDCU.64 UR4, c[0x0][0x358] ;  /* 0x00006b00ff0477ac */ /* 0x000ea40008000a00 */
[----:B0-----:R-:W-:-:S05]  /*0110*/  IMAD R3, R0, UR7, RZ ;  /* 0x0000000700037c24 */ /* 0x001fca000f8e02ff */
[----:B-1----:R-:W-:-:S04]  /*0120*/  IADD3 R2, P0, PT, R3, UR10, RZ ;  /* 0x0000000a03027c10 */ /* 0x002fc8000ff1e0ff */
[----:B------:R-:W-:-:S05]  /*0130*/  LEA.HI.X.SX32 R3, R3, UR11, 0x1, P0 ;  /* 0x0000000b03037c11 */ /* 0x000fca00080f0eff */
[----:B--2---:R-:W2:Y:S04]  /*0140*/  LDG.E.U8 R5, desc[UR4][R2.64+0x1] ;  /* 0x0000010402057981 */ /* 0x004ea8000c1e1100 */
[----:B------:R-:W3:Y:S04]  /*0150*/  LDG.E.U8 R4, desc[UR4][R2.64] ;  /* 0x0000000402047981 */ /* 0x000ee8000c1e1100 */
[----:B------:R-:W4:Y:S01]  /*0160*/  LDG.E.U8 R6, desc[UR4][R2.64+0x2] ;  /* 0x0000020402067981 */ /* 0x000f22000c1e1100 */
[----:B--2---:R-:W-:Y:S02]  /*0170*/  I2FP.F32.U32 R5, R5 ;  /* 0x0000000500057245 */ /* 0x004fe40000201000 */
[----:B---3--:R-:W-:-:S03]  /*0180*/  I2FP.F32.U32 R4, R4 ;  /* 0x0000000400047245 */ /* 0x008fc60000201000 */
[----:B------:R-:W-:Y:S01]  /*0190*/  FMUL R5, R5, 0.58700001239776611328 ;  /* 0x3f1645a205057820 */ /* 0x000fe20000400000 */
[----:B----4-:R-:W-:-:S03]  /*01a0*/  I2FP.F32.U32 R7, R6 ;  /* 0x0000000600077245 */ /* 0x010fc60000201000 */
[----:B------:R-:W-:-:S04]  /*01b0*/  FFMA R4, R4, 0.11400000005960464478, R5 ;  /* 0x3de978d504047823 */ /* 0x000fc80000000005 */
[----:B------:R-:W-:Y:S01]  /*01c0*/  FFMA R7, R7, 0.29899999499320983887, R4 ;  /* 0x3e99168707077823 */ /* 0x000fe20000000004 */
[----:B------:R-:W-:-:S04]  /*01d0*/  IADD3 R4, P0, PT, R0, UR8, RZ ;  /* 0x0000000800047c10 */ /* 0x000fc8000ff1e0ff */
[----:B------:R-:W-:Y:S01]  /*01e0*/  LEA.HI.X.SX32 R5, R0, UR9, 0x1, P0 ;  /* 0x0000000900057c11 */ /* 0x000fe200080f0eff */
[----:B------:R-:W0:Y:S04]  /*01f0*/  F2I.U32.TRUNC.NTZ R7, R7 ;  /* 0x0000000700077305 */ /* 0x000e28000020f000 */
[----:B0-----:R-:W-:Y:S01]  /*0200*/  STG.E.U8 desc[UR4][R4.64], R7 ;  /* 0x0000000704007986 */ /* 0x001fe2000c101104 */
[----:B------:R-:W-:Y:S05]  /*0210*/  EXIT ;  /* 0x000000000000794d */ /* 0x000fea0003800000 */
.L_x_5:
        /* <DEDUP_REMOVED lines=14> */
.L_x_13:


//--------------------- .text._Z12toOneChannelPhiii --------------------------
	.section	.text._Z12toOneChannelPhiii,"ax",@progbits
	.align	128
        .global         _Z12toOneChannelPhiii
        .type           _Z12toOneChannelPhiii,@function
        .size           _Z12toOneChannelPhiii,(.L_x_14 - _Z12toOneChannelPhiii)
        .other          _Z12toOneChannelPhiii,@"STO_CUDA_ENTRY STV_DEFAULT"
_Z12toOneChannelPhiii:
.text._Z12toOneChannelPhiii:
        /* <DEDUP_REMOVED lines=13> */
[----:B------:R-:W0:Y:S01]  /*00d0*/  LDC R5, c[0x0][0x390] ;  /* 0x0000e400ff057b82 */ /* 0x000e220000000800 */
[----:B------:R-:W-:Y:S01]  /*00e0*/  IMAD R0, R3, UR6, R0 ;  /* 0x0000000603007c24 */ /* 0x000fe2000f8e0200 */
[----:B0-----:R-:W-:-:S13]  /*00f0*/  ISETP.GE.AND P0, PT, R5, 0x2, PT ;  /* 0x000000020500780c */ /* 0x001fda0003f06270 */
[----:B------:R-:W-:Y:S05]  /*0100*/  @!P0 EXIT ;  /* 0x000000000000894d */ /* 0x000fea0003800000 */
[C---:B------:R-:W-:Y:S01]  /*0110*/  VIADD R2, R5.reuse, 0xfffffffe ;  /* 0xfffffffe05027836 */ /* 0x040fe20000000000 */
[----:B------:R-:W0:Y:S01]  /*0120*/  LDCU.64 UR4, c[0x0][0x358] ;  /* 0x00006b00ff0477ac */ /* 0x000e220008000a00 */
[----:B------:R-:W-:Y:S02]  /*0130*/  VIADD R4, R5, 0xffffffff ;  /* 0xffffffff05047836 */ /* 0x000fe40000000000 */
[----:B------:R-:W-:Y:S01]  /*0140*/  IMAD R0, R0, R5, RZ ;  /* 0x0000000500007224 */ /* 0x000fe200078e02ff */
[----:B------:R-:W-:Y:S01]  /*0150*/  ISETP.GE.U32.AND P1, PT, R2, 0x7, PT ;  /* 0x000000070200780c */ /* 0x000fe20003f26070 */
[----:B------:R-:W-:Y:S01]  /*0160*/  IMAD.MOV.U32 R5, RZ, RZ, RZ ;  /* 0x000000ffff057224 */ /* 0x000fe200078e00ff */
[----:B------:R-:W-:Y:S02]  /*0170*/  LOP3.LUT R9, R4, 0x7, RZ, 0xc0, !PT ;  /* 0x0000000704097812 */ /* 0x000fe400078ec0ff */
[----:B------:R-:W-:Y:S02]  /*0180*/  SHF.R.S32.HI R10, RZ, 0x1f, R0 ;  /* 0x0000001fff0a7819 */ /* 0x000fe40000011400 */
[----:B------:R-:W-:-:S07]  /*0190*/  ISETP.NE.AND P0, PT, R9, RZ, PT ;  /* 0x000000ff0900720c */ /* 0x000fce0003f05270 */
[----:B------:R-:W-:Y:S06]  /*01a0*/  @!P1 BRA `(.L_x_6) ;  /* 0x0000000000549947 */ /* 0x000fec0003800000 */
[----:B------:R-:W1:Y:S01]  /*01b0*/  LDCU.64 UR6, c[0x0][0x380] ;  /* 0x00007000ff0677ac */ /* 0x000e620008000a00 */
[----:B------:R-:W-:-:S05]  /*01c0*/  LOP3.LUT R5, R4, 0xfffffff8, RZ, 0xc0, !PT ;  /* 0xfffffff804057812 */ /* 0x000fca00078ec0ff */
[----:B------:R-:W-:Y:S01]  /*01d0*/  IMAD.MOV R6, RZ, RZ, -R5 ;  /* 0x000000ffff067224 */ /* 0x000fe200078e0a05 */
[----:B-1----:R-:W-:-:S04]  /*01e0*/  IADD3 R7, P1, PT, R0, UR6, RZ ;  /* 0x0000000600077c10 */ /* 0x002fc8000ff3e0ff */
[----:B------:R-:W-:-:S04]  /*01f0*/  IADD3 R7, P2, PT, R7, 0x3, RZ ;  /* 0x0000000307077810 */ /* 0x000fc80007f5e0ff */
[----:B------:R-:W-:-:S09]  /*0200*/  IADD3.X R8, PT, PT, RZ, UR7, R10, P2, P1 ;  /* 0x00000007ff087c10 */ /* 0x000fd200097e240a */
.L_x_7:
[----:B------:R-:W-:Y:S02]  /*0210*/  VIADD R6, R6, 0x8 ;  /* 0x0000000806067836 */ /* 0x000fe40000000000 */
[----:B-1----:R-:W-:Y:S02]  /*0220*/  IMAD.MOV.U32 R2, RZ, RZ, R7 ;  /* 0x000000ffff027224 */ /* 0x002fe400078e0007 */
[----:B------:R-:W-:Y:S01]  /*0230*/  IMAD.MOV.U32 R3, RZ, RZ, R8 ;  /* 0x000000ffff037224 */ /* 0x000fe200078e0008 */
[----:B------:R-:W-:Y:S02]  /*0240*/  ISETP.NE.AND P1, PT, R6, RZ, PT ;  /* 0x000000ff0600720c */ /* 0x000fe40003f25270 */
[----:B------:R-:W-:Y:S02]  /*0250*/  IADD3 R7, P2, PT, R2, 0x8, RZ ;  /* 0x0000000802077810 */ /* 0x000fe40007f5e0ff */
[----:B0-----:R1:W-:Y:S03]  /*0260*/  STG.E.U8 desc[UR4][R2.64+-0x3], RZ ;  /* 0xfffffdff02007986 */ /* 0x0013e6000c101104 */
[----:B------:R-:W-:Y:S01]  /*0270*/  IMAD.X R8, RZ, RZ, R3, P2 ;  /* 0x000000ffff087224 */ /* 0x000fe200010e0603 */
[----:B------:R1:W-:Y:S04]  /*0280*/  STG.E.U8 desc[UR4][R2.64+-0x2], RZ ;  /* 0xfffffeff02007986 */ /* 0x0003e8000c101104 */
[----:B------:R1:W-:Y:S04]  /*0290*/  STG.E.U8 desc[UR4][R2.64+-0x1], RZ ;  /* 0xffffffff02007986 */ /* 0x0003e8000c101104 */
[----:B------:R1:W-:Y:S04]  /*02a0*/  STG.E.U8 desc[UR4][R2.64], RZ ;  /* 0x000000ff02007986 */ /* 0x0003e8000c101104 */
[----:B------:R1:W-:Y:S04]  /*02b0*/  STG.E.U8 desc[UR4][R2.64+0x1], RZ ;  /* 0x000001ff02007986 */ /* 0x0003e8000c101104 */
[----:B------:R1:W-:Y:S04]  /*02c0*/  STG.E.U8 desc[UR4][R2.64+0x2], RZ ;  /* 0x000002ff02007986 */ /* 0x0003e8000c101104 */
[----:B------:R1:W-:Y:S04]  /*02d0*/  STG.E.U8 desc[UR4][R2.64+0x3], RZ ;  /* 0x000003ff02007986 */ /* 0x0003e8000c101104 */
[----:B------:R1:W-:Y:S01]  /*02e0*/  STG.E.U8 desc[UR4][R2.64+0x4], RZ ;  /* 0x000004ff02007986 */ /* 0x0003e2000c101104 */
[----:B------:R-:W-:Y:S05]  /*02f0*/  @P1 BRA `(.L_x_7) ;  /* 0xfffffffc00c41947 */ /* 0x000fea000383ffff */
.L_x_6:
[----:B0-----:R-:W-:Y:S05]  /*0300*/  @!P0 EXIT ;  /* 0x000000000000894d */ /* 0x001fea0003800000 */
[----:B------:R-:W-:Y:S02]  /*0310*/  ISETP.GE.U32.AND P1, PT, R9, 0x4, PT ;  /* 0x000000040900780c */ /* 0x000fe40003f26070 */
[----:B------:R-:W-:-:S04]  /*0320*/  LOP3.LUT R6, R4, 0x3, RZ, 0xc0, !PT ;  /* 0x0000000304067812 */ /* 0x000fc800078ec0ff */
[----:B------:R-:W-:-:S07]  /*0330*/  ISETP.NE.AND P0, PT, R6, RZ, PT ;  /* 0x000000ff0600720c */ /* 0x000fce0003f05270 */
[----:B------:R-:W-:Y:S06]  /*0340*/  @!P1 BRA `(.L_x_8) ;  /* 0x0000000000209947 */ /* 0x000fec0003800000 */
[----:B------:R-:W1:Y:S02]  /*0350*/  LDCU.64 UR6, c[0x0][0x380] ;  /* 0x00007000ff0677ac */ /* 0x000e640008000a00 */
[C---:B-1----:R-:W-:Y:S01]  /*0360*/  IADD3 R2, P1, P2, R5.reuse, UR6, R0 ;  /* 0x0000000605027c10 */ /* 0x042fe2000fa3e000 */
[----:B------:R-:W-:-:S03]  /*0370*/  VIADD R5, R5, 0x4 ;  /* 0x0000000405057836 */ /* 0x000fc60000000000 */
[----:B------:R-:W-:-:S05]  /*0380*/  IADD3.X R3, PT, PT, RZ, UR7, R10, P1, P2 ;  /* 0x00000007ff037c10 */ /* 0x000fca0008fe440a */
[----:B------:R0:W-:Y:S04]  /*0390*/  STG.E.U8 desc[UR4][R2.64], RZ ;  /* 0x000000ff02007986 */ /* 0x0001e8000c101104 */
[----:B------:R0:W-:Y:S04]  /*03a0*/  STG.E.U8 desc[UR4][R2.64+0x1], RZ ;  /* 0x000001ff02007986 */ /* 0x0001e8000c101104 */
[----:B------:R0:W-:Y:S04]  /*03b0*/  STG.E.U8 desc[UR4][R2.64+0x2], RZ ;  /* 0x000002ff02007986 */ /* 0x0001e8000c101104 */
[----:B------:R0:W-:Y:S02]  /*03c0*/  STG.E.U8 desc[UR4][R2.64+0x3], RZ ;  /* 0x000003ff02007986 */ /* 0x0001e4000c101104 */
.L_x_8:
[----:B------:R-:W-:Y:S05]  /*03d0*/  @!P0 EXIT ;  /* 0x000000000000894d */ /* 0x000fea0003800000 */
[----:B------:R-:W-:Y:S02]  /*03e0*/  ISETP.NE.AND P1, PT, R6, 0x1, PT ;  /* 0x000000010600780c */ /* 0x000fe40003f25270 */
[----:B------:R-:W-:-:S04]  /*03f0*/  LOP3.LUT R4, R4, 0x1, RZ, 0xc0, !PT ;  /* 0x0000000104047812 */ /* 0x000fc800078ec0ff */
[----:B------:R-:W-:-:S07]  /*0400*/  ISETP.NE.U32.AND P0, PT, R4, 0x1, PT ;  /* 0x000000010400780c */ /* 0x000fce0003f05070 */
[----:B------:R-:W-:Y:S06]  /*0410*/  @!P1 BRA `(.L_x_9) ;  /* 0x0000000000189947 */ /* 0x000fec0003800000 */
[----:B------:R-:W0:Y:S02]  /*0420*/  LDCU.64 UR6, c[0x0][0x380] ;  /* 0x00007000ff0677ac */ /* 0x000e240008000a00 */
[C---:B01----:R-:W-:Y:S01]  /*0430*/  IADD3 R2, P1, P2, R5.reuse, UR6, R0 ;  /* 0x0000000605027c10 */ /* 0x043fe2000fa3e000 */
[----:B------:R-:W-:-:S03]  /*0440*/  VIADD R5, R5, 0x2 ;  /* 0x0000000205057836 */ /* 0x000fc60000000000 */
[----:B------:R-:W-:-:S05]  /*0450*/  IADD3.X R3, PT, PT, RZ, UR7, R10, P1, P2 ;  /* 0x00000007ff037c10 */ /* 0x000fca0008fe440a */
[----:B------:R2:W-:Y:S04]  /*0460*/  STG.E.U8 desc[UR4][R2.64], RZ ;  /* 0x000000ff02007986 */ /* 0x0005e8000c101104 */
[----:B------:R2:W-:Y:S02]  /*0470*/  STG.E.U8 desc[UR4][R2.64+0x1], RZ ;  /* 0x000001ff02007986 */ /* 0x0005e4000c101104 */
.L_x_9:
[----:B------:R-:W-:Y:S05]  /*0480*/  @P0 EXIT ;  /* 0x000000000000094d */ /* 0x000fea0003800000 */
[----:B------:R-:W0:Y:S02]  /*0490*/  LDCU.64 UR6, c[0x0][0x380] ;  /* 0x00007000ff0677ac */ /* 0x000e240008000a00 */
[----:B012---:R-:W-:-:S04]  /*04a0*/  IADD3 R2, P0, P1, R5, UR6, R0 ;  /* 0x0000000605027c10 */ /* 0x007fc8000f91e000 */
[----:B------:R-:W-:-:S05]  /*04b0*/  IADD3.X R3, PT, PT, RZ, UR7, R10, P0, P1 ;  /* 0x00000007ff037c10 */ /* 0x000fca00087e240a */
[----:B------:R-:W-:Y:S01]  /*04c0*/  STG.E.U8 desc[UR4][R2.64], RZ ;  /* 0x000000ff02007986 */ /* 0x000fe2000c101104 */
[----:B------:R-:W-:Y:S05]  /*04d0*/  EXIT ;  /* 0x000000000000794d */ /* 0x000fea0003800000 */
.L_x_10:
        /* <DEDUP_REMOVED lines=10> */
.L_x_14:


//--------------------- .nv.shared.reserved.0     --------------------------
	.section	.nv.shared.reserved.0,"aw",@nobits
	.weak		__nv_reservedSMEM_offset_0_alias
	.size		__nv_reservedSMEM_offset_0_alias, 0, 64
	.other		__nv_reservedSMEM_offset_0_alias,@"STO_CUDA_RESERVED_SHARED STV_DEFAULT"
__nv_reservedSMEM_offset_0_alias:
	.zero		0
	.zero		64


//--------------------- .nv.constant0._Z5sobelPhS_ii --------------------------
	.section	.nv.constant0._Z5sobelPhS_ii,"a",@progbits
	.sectionflags	@""
	.align	4
.nv.constant0._Z5sobelPhS_ii:
	.zero		920


//--------------------- .nv.constant0._Z11toGrayScalePhS_iii --------------------------
	.section	.nv.constant0._Z11toGrayScalePhS_iii,"a",@progbits
	.sectionflags	@""
	.align	4
.nv.constant0._Z11toGrayScalePhS_iii:
	.zero		924


//--------------------- .nv.constant0._Z12toOneChannelPhiii --------------------------
	.section	.nv.constant0._Z12toOneChannelPhiii,"a",@progbits
	.sectionflags	@""
	.align	4
.nv.constant0._Z12toOneChannelPhiii:
	.zero		916


//--------------------- SYMBOLS --------------------------

	.type		.nv.reservedSmem.offset0,@object
	.size		.nv.reservedSmem.offset0,0x4
